	.headerflags	@"EF_CUDA_TEXMODE_UNIFIED EF_CUDA_64BIT_ADDRESS EF_CUDA_ACCELERATORS EF_CUDA_SM90 EF_CUDA_VIRTUAL_SM(EF_CUDA_SM90)"
	.elftype	@"ET_EXEC"


//--------------------- .nv.info                  --------------------------
	.section	.nv.info,"",@"SHT_CUDA_INFO"
	.align	4


	//----- nvinfo : EIATTR_REGCOUNT
	.align		4
        /*0000*/ 	.byte	0x04, 0x2f
        /*0002*/ 	.short	(.L_3 - .L_2)
	.align		4
.L_2:
        /*0004*/ 	.word	index@(triton_poi_fused_add_div_mul_sub_4)
        /*0008*/ 	.word	0x0000001e


	//----- nvinfo : EIATTR_MIN_STACK_SIZE
	.align		4
.L_3:
        /*000c*/ 	.byte	0x04, 0x12
        /*000e*/ 	.short	(.L_5 - .L_4)
	.align		4
.L_4:
        /*0010*/ 	.word	index@(triton_poi_fused_add_div_mul_sub_4)
        /*0014*/ 	.word	0x00000000


	//----- nvinfo : EIATTR_FRAME_SIZE
	.align		4
.L_5:
        /*0018*/ 	.byte	0x04, 0x11
        /*001a*/ 	.short	(.L_7 - .L_6)
	.align		4
.L_6:
        /*001c*/ 	.word	index@(triton_poi_fused_add_div_mul_sub_4)
        /*0020*/ 	.word	0x00000000


	//----- nvinfo : EIATTR_MIN_STACK_SIZE
	.align		4
.L_7:
        /*0024*/ 	.byte	0x04, 0x12
        /*0026*/ 	.short	(.L_9 - .L_8)
	.align		4
.L_8:
        /*0028*/ 	.word	index@(triton_poi_fused_add_div_mul_sub_4)
        /*002c*/ 	.word	0x00000000
.L_9:


//--------------------- .nv.info.triton_poi_fused_add_div_mul_sub_4 --------------------------
	.section	.nv.info.triton_poi_fused_add_div_mul_sub_4,"",@"SHT_CUDA_INFO"
	.sectionflags	@""
	.align	4


	//----- nvinfo : EIATTR_CUDA_API_VERSION
	.align		4
        /*0000*/ 	.byte	0x04, 0x37
        /*0002*/ 	.short	(.L_11 - .L_10)
.L_10:
        /*0004*/ 	.word	0x0000007c


	//----- nvinfo : EIATTR_KPARAM_INFO
	.align		4
.L_11:
        /*0008*/ 	.byte	0x04, 0x17
        /*000a*/ 	.short	(.L_13 - .L_12)
.L_12:
        /*000c*/ 	.word	0x00000000
        /*0010*/ 	.short	0x0008
        /*0012*/ 	.short	0x003c
        /*0014*/ 	.byte	0x00, 0xf0, 0x11, 0x00


	//----- nvinfo : EIATTR_KPARAM_INFO
	.align		4
.L_13:
        /*0018*/ 	.byte	0x04, 0x17
        /*001a*/ 	.short	(.L_15 - .L_14)
.L_14:
        /*001c*/ 	.word	0x00000000
        /*0020*/ 	.short	0x0007
        /*0022*/ 	.short	0x0038
        /*0024*/ 	.byte	0x00, 0xf0, 0x11, 0x00


	//----- nvinfo : EIATTR_KPARAM_INFO
	.align		4
.L_15:
        /*0028*/ 	.byte	0x04, 0x17
        /*002a*/ 	.short	(.L_17 - .L_16)
.L_16:
        /*002c*/ 	.word	0x00000000
        /*0030*/ 	.short	0x0006
        /*0032*/ 	.short	0x0030
        /*0034*/ 	.byte	0x00, 0xf4, 0x21, 0x00


	//----- nvinfo : EIATTR_KPARAM_INFO
	.align		4
.L_17:
        /*0038*/ 	.byte	0x04, 0x17
        /*003a*/ 	.short	(.L_19 - .L_18)
.L_18:
        /*003c*/ 	.word	0x00000000
        /*0040*/ 	.short	0x0005
        /*0042*/ 	.short	0x0028
        /*0044*/ 	.byte	0x00, 0xf4, 0x21, 0x00


	//----- nvinfo : EIATTR_KPARAM_INFO
	.align		4
.L_19:
        /*0048*/ 	.byte	0x04, 0x17
        /*004a*/ 	.short	(.L_21 - .L_20)
.L_20:
        /*004c*/ 	.word	0x00000000
        /*0050*/ 	.short	0x0004
        /*0052*/ 	.short	0x0020
        /*0054*/ 	.byte	0x00, 0xf4, 0x21, 0x00


	//----- nvinfo : EIATTR_KPARAM_INFO
	.align		4
.L_21:
        /*0058*/ 	.byte	0x04, 0x17
        /*005a*/ 	.short	(.L_23 - .L_22)
.L_22:
        /*005c*/ 	.word	0x00000000
        /*0060*/ 	.short	0x0003
        /*0062*/ 	.short	0x0018
        /*0064*/ 	.byte	0x00, 0xf4, 0x21, 0x00


	//----- nvinfo : EIATTR_KPARAM_INFO
	.align		4
.L_23:
        /*0068*/ 	.byte	0x04, 0x17
        /*006a*/ 	.short	(.L_25 - .L_24)
.L_24:
        /*006c*/ 	.word	0x00000000
        /*0070*/ 	.short	0x0002
        /*0072*/ 	.short	0x0010
        /*0074*/ 	.byte	0x00, 0xf4, 0x21, 0x00


	//----- nvinfo : EIATTR_KPARAM_INFO
	.align		4
.L_25:
        /*0078*/ 	.byte	0x04, 0x17
        /*007a*/ 	.short	(.L_27 - .L_26)
.L_26:
        /*007c*/ 	.word	0x00000000
        /*0080*/ 	.short	0x0001
        /*0082*/ 	.short	0x0008
        /*0084*/ 	.byte	0x00, 0xf4, 0x21, 0x00


	//----- nvinfo : EIATTR_KPARAM_INFO
	.align		4
.L_27:
        /*0088*/ 	.byte	0x04, 0x17
        /*008a*/ 	.short	(.L_29 - .L_28)
.L_28:
        /*008c*/ 	.word	0x00000000
        /*0090*/ 	.short	0x0000
        /*0092*/ 	.short	0x0000
        /*0094*/ 	.byte	0x00, 0xf4, 0x21, 0x00


	//----- nvinfo : EIATTR_SPARSE_MMA_MASK
	.align		4
.L_29:
        /*0098*/ 	.byte	0x03, 0x50
        /*009a*/ 	.short	0x0000


	//----- nvinfo : EIATTR_MAXREG_COUNT
	.align		4
        /*009c*/ 	.byte	0x03, 0x1b
        /*009e*/ 	.short	0x00ff


	//----- nvinfo : EIATTR_EXIT_INSTR_OFFSETS
	.align		4
        /*00a0*/ 	.byte	0x04, 0x1c
        /*00a2*/ 	.short	(.L_31 - .L_30)


	//   ....[0]....
.L_30:
        /*00a4*/ 	.word	0x000007a0


	//   ....[1]....
        /*00a8*/ 	.word	0x000007c0


	//----- nvinfo : EIATTR_REQNTID
	.align		4
.L_31:
        /*00ac*/ 	.byte	0x04, 0x10
        /*00ae*/ 	.short	(.L_33 - .L_32)
.L_32:
        /*00b0*/ 	.word	0x00000020
        /*00b4*/ 	.word	0x00000001
        /*00b8*/ 	.word	0x00000001


	//----- nvinfo : EIATTR_CBANK_PARAM_SIZE
	.align		4
.L_33:
        /*00bc*/ 	.byte	0x03, 0x19
        /*00be*/ 	.short	0x0040


	//----- nvinfo : EIATTR_PARAM_CBANK
	.align		4
        /*00c0*/ 	.byte	0x04, 0x0a
        /*00c2*/ 	.short	(.L_35 - .L_34)
	.align		4
.L_34:
        /*00c4*/ 	.word	index@(.nv.constant0.triton_poi_fused_add_div_mul_sub_4)
        /*00c8*/ 	.short	0x0210
        /*00ca*/ 	.short	0x0040


	//----- nvinfo : EIATTR_SW_WAR
	.align		4
.L_35:
        /*00cc*/ 	.byte	0x04, 0x36
        /*00ce*/ 	.short	(.L_37 - .L_36)
.L_36:
        /*00d0*/ 	.word	0x00000008
.L_37:


//--------------------- .nv.callgraph             --------------------------
	.section	.nv.callgraph,"",@"SHT_CUDA_CALLGRAPH"
	.align	4
	.sectionentsize	8
	.align		4
        /*0000*/ 	.word	0x00000000
	.align		4
        /*0004*/ 	.word	0xffffffff
	.align		4
        /*0008*/ 	.word	0x00000000
	.align		4
        /*000c*/ 	.word	0xfffffffe
	.align		4
        /*0010*/ 	.word	0x00000000
	.align		4
        /*0014*/ 	.word	0xfffffffd
	.align		4
        /*0018*/ 	.word	0x00000000
	.align		4
        /*001c*/ 	.word	0xfffffffc


//--------------------- .nv.constant4             --------------------------
	.section	.nv.constant4,"a",@progbits
	.align	8
	.align		8
.nv.constant4:
        /*0000*/ 	.dword	_$_str
	.align		8
        /*0008*/ 	.dword	_$_str_$_2


//--------------------- .text.triton_poi_fused_add_div_mul_sub_4 --------------------------
	.section	.text.triton_poi_fused_add_div_mul_sub_4,"ax",@progbits
	.sectionflags	@"SHF_BARRIERS=1"
	.align	128
        .global         triton_poi_fused_add_div_mul_sub_4
        .type           triton_poi_fused_add_div_mul_sub_4,@function
        .size           triton_poi_fused_add_div_mul_sub_4,(.L_x_1 - triton_poi_fused_add_div_mul_sub_4)
        .other          triton_poi_fused_add_div_mul_sub_4,@"STO_CUDA_ENTRY STV_DEFAULT"
triton_poi_fused_add_div_mul_sub_4:
.text.triton_poi_fused_add_div_mul_sub_4:
[----:B------:R-:W0:Y:S01]  /*0000*/  LDC R1, c[0x0][0x28] ;  /* 0x00000a00ff017b82 */ /* 0x000e220000000800 */
[----:B------:R-:W1:Y:S07]  /*0010*/  S2R R4, SR_TID.X ;  /* 0x0000000000047919 */ /* 0x000e6e0000002100 */
[----:B------:R-:W2:Y:S01]  /*0020*/  S2UR UR4, SR_CTAID.X ;  /* 0x00000000000479c3 */ /* 0x000ea20000002500 */
[----:B------:R-:W-:Y:S01]  /*0030*/  ULDC.64 UR6, c[0x0][0x208] ;  /* 0x0000820000067ab9 */ /* 0x000fe20000000a00 */
[----:B------:R-:W3:Y:S06]  /*0040*/  S2R R6, SR_CTAID.Y ;  /* 0x0000000000067919 */ /* 0x000eec0000002600 */
[----:B------:R-:W4:Y:S08]  /*0050*/  LDC.64 R10, c[0x0][0x210] ;  /* 0x00008400ff0a7b82 */ /* 0x000f300000000a00 */
[----:B------:R-:W5:Y:S01]  /*0060*/  S2UR UR5, SR_CgaCtaId ;  /* 0x00000000000579c3 */ /* 0x000f620000008800 */
[----:B--2---:R-:W-:-:S07]  /*0070*/  USHF.L.U32 UR4, UR4, 0x2, URZ ;  /* 0x0000000204047899 */ /* 0x004fce000800063f */
[----:B------:R-:W2:Y:S01]  /*0080*/  LDC.64 R22, c[0x0][0x238] ;  /* 0x00008e00ff167b82 */ /* 0x000ea20000000a00 */
[--C-:B-1----:R-:W-:Y:S02]  /*0090*/  SHF.R.U32.HI R8, RZ, 0x1, R4.reuse ;  /* 0x00000001ff087819 */ /* 0x102fe40000011604 */
[----:B------:R-:W-:Y:S02]  /*00a0*/  SHF.R.U32.HI R9, RZ, 0x1, R4 ;  /* 0x00000001ff097819 */ /* 0x000fe40000011604 */
[----:B------:R-:W-:Y:S01]  /*00b0*/  SGXT.U32 R8, R8, 0x2 ;  /* 0x000000020808781a */ /* 0x000fe20000000000 */
[----:B---3--:R-:W-:Y:S01]  /*00c0*/  IMAD.SHL.U32 R6, R6, 0x10, RZ ;  /* 0x0000001006067824 */ /* 0x008fe200078e00ff */
[----:B------:R-:W-:Y:S02]  /*00d0*/  LOP3.LUT R12, R4, 0x1, RZ, 0xc0, !PT ;  /* 0x00000001040c7812 */ /* 0x000fe400078ec0ff */
[----:B------:R-:W-:Y:S02]  /*00e0*/  LOP3.LUT R0, R8, 0x4, R9, 0xf8, !PT ;  /* 0x0000000408007812 */ /* 0x000fe400078ef809 */
[----:B------:R-:W-:-:S02]  /*00f0*/  LEA R17, R12, UR4, 0x1 ;  /* 0x000000040c117c11 */ /* 0x000fc4000f8e08ff */
[----:B------:R-:W-:Y:S02]  /*0100*/  LOP3.LUT R3, R0, 0x8, R9, 0xf8, !PT ;  /* 0x0000000800037812 */ /* 0x000fe400078ef809 */
[----:B------:R-:W-:Y:S02]  /*0110*/  ISETP.GE.AND P0, PT, R17, 0x4, PT ;  /* 0x000000041100780c */ /* 0x000fe40003f06270 */
[----:B------:R-:W-:Y:S02]  /*0120*/  LOP3.LUT R24, R3, R6, RZ, 0xfc, !PT ;  /* 0x0000000603187212 */ /* 0x000fe400078efcff */
[----:B------:R-:W-:Y:S02]  /*0130*/  CS2R R2, SRZ ;  /* 0x0000000000027805 */ /* 0x000fe4000001ff00 */
[C---:B------:R-:W-:Y:S01]  /*0140*/  ISETP.LT.AND P0, PT, R24.reuse, 0x10, !P0 ;  /* 0x000000101800780c */ /* 0x040fe20004701270 */
[----:B------:R-:W-:-:S04]  /*0150*/  IMAD R0, R24, 0x4, R17 ;  /* 0x0000000418007824 */ /* 0x000fc800078e0211 */
[----:B----4-:R-:W-:-:S08]  /*0160*/  IMAD.WIDE R10, R0, 0x4, R10 ;  /* 0x00000004000a7825 */ /* 0x010fd000078e020a */
[----:B------:R1:W3:Y:S01]  /*0170*/  @P0 LDG.E.EL.64 R2, desc[UR6][R10.64] ;  /* 0x000000060a020981 */ /* 0x0002e2000c2e1b00 */
[----:B------:R-:W-:Y:S01]  /*0180*/  IMAD.SHL.U32 R5, R4, 0x2, RZ ;  /* 0x0000000204057824 */ /* 0x000fe200078e00ff */
[----:B------:R-:W-:Y:S01]  /*0190*/  SHF.R.U32.HI R16, RZ, 0x3, R4 ;  /* 0x00000003ff107819 */ /* 0x000fe20000011604 */
[----:B------:R-:W-:-:S03]  /*01a0*/  IMAD.SHL.U32 R21, R12, 0x20, RZ ;  /* 0x000000200c157824 */ /* 0x000fc600078e00ff */
[----:B------:R-:W-:Y:S02]  /*01b0*/  LOP3.LUT R13, R6, 0xe, R5, 0xf8, !PT ;  /* 0x0000000e060d7812 */ /* 0x000fe400078ef805 */
[----:B------:R-:W4:Y:S02]  /*01c0*/  LDC.64 R6, c[0x0][0x218] ;  /* 0x00008600ff067b82 */ /* 0x000f240000000a00 */
[----:B------:R-:W-:-:S04]  /*01d0*/  SHF.R.S32.HI R14, RZ, 0x1f, R13 ;  /* 0x0000001fff0e7819 */ /* 0x000fc8000001140d */
[----:B------:R-:W-:Y:S02]  /*01e0*/  LEA.HI R15, R14, R13, RZ, 0x2 ;  /* 0x0000000d0e0f7211 */ /* 0x000fe400078f10ff */
[----:B------:R-:W-:Y:S01]  /*01f0*/  LOP3.LUT R14, R21, R8, RZ, 0xfc, !PT ;  /* 0x00000008150e7212 */ /* 0x000fe200078efcff */
[----:B-1----:R-:W1:Y:S01]  /*0200*/  LDC.64 R10, c[0x0][0x228] ;  /* 0x00008a00ff0a7b82 */ /* 0x002e620000000a00 */
[----:B------:R-:W-:Y:S02]  /*0210*/  SGXT.U32 R8, R16, 0x2 ;  /* 0x000000021008781a */ /* 0x000fe40000000000 */
[----:B------:R-:W-:Y:S02]  /*0220*/  LOP3.LUT R18, R14, 0x4, R9, 0xf8, !PT ;  /* 0x000000040e127812 */ /* 0x000fe400078ef809 */
[----:B------:R-:W-:Y:S01]  /*0230*/  LOP3.LUT R14, R8, UR4, RZ, 0xfc, !PT ;  /* 0x00000004080e7c12 */ /* 0x000fe2000f8efcff */
[----:B------:R-:W-:Y:S01]  /*0240*/  UMOV UR4, 0x400 ;  /* 0x0000040000047882 */ /* 0x000fe20000000000 */
[C---:B------:R-:W-:Y:S01]  /*0250*/  LOP3.LUT R16, R15.reuse, 0xfffffffc, RZ, 0xc0, !PT ;  /* 0xfffffffc0f107812 */ /* 0x040fe200078ec0ff */
[----:B-----5:R-:W-:Y:S01]  /*0260*/  UPRMT UR4, UR5, 0x654, UR4 ;  /* 0x0000065405047896 */ /* 0x020fe20008000004 */
[----:B------:R-:W-:Y:S01]  /*0270*/  LOP3.LUT R18, R18, 0x8, R9, 0xf8, !PT ;  /* 0x0000000812127812 */ /* 0x000fe200078ef809 */
[----:B------:R-:W-:Y:S01]  /*0280*/  IMAD.SHL.U32 R15, R15, 0x4, RZ ;  /* 0x000000040f0f7824 */ /* 0x000fe200078e00ff */
[----:B------:R-:W-:Y:S01]  /*0290*/  ISETP.GE.AND P1, PT, R14, 0x4, PT ;  /* 0x000000040e00780c */ /* 0x000fe20003f26270 */
[----:B------:R-:W-:Y:S01]  /*02a0*/  IMAD.IADD R19, R13, 0x1, -R16 ;  /* 0x000000010d137824 */ /* 0x000fe200078e0a10 */
[----:B------:R-:W-:-:S02]  /*02b0*/  SHF.R.S32.HI R9, RZ, 0x1f, R24 ;  /* 0x0000001fff097819 */ /* 0x000fc40000011418 */
[----:B------:R-:W-:Y:S01]  /*02c0*/  ISETP.LT.AND P1, PT, R13, 0x10, !P1 ;  /* 0x000000100d00780c */ /* 0x000fe20004f21270 */
[----:B------:R-:W-:Y:S01]  /*02d0*/  IMAD R13, R12, 0x4, R18 ;  /* 0x000000040c0d7824 */ /* 0x000fe200078e0212 */
[----:B------:R-:W-:Y:S01]  /*02e0*/  LEA.HI R18, R21, R18, RZ, 0x1d ;  /* 0x0000001215127211 */ /* 0x000fe200078fe8ff */
[----:B------:R-:W-:Y:S01]  /*02f0*/  IMAD R19, R14, 0x4, R19 ;  /* 0x000000040e137824 */ /* 0x000fe200078e0213 */
[----:B------:R-:W-:Y:S01]  /*0300*/  LOP3.LUT R14, R15, 0xfffffff0, RZ, 0xc0, !PT ;  /* 0xfffffff00f0e7812 */ /* 0x000fe200078ec0ff */
[----:B------:R-:W5:Y:S01]  /*0310*/  LDC.64 R20, c[0x0][0x230] ;  /* 0x00008c00ff147b82 */ /* 0x000f620000000a00 */
[----:B------:R-:W-:Y:S02]  /*0320*/  LEA R25, R13, UR4, 0x2 ;  /* 0x000000040d197c11 */ /* 0x000fe4000f8e10ff */
[----:B------:R-:W-:Y:S02]  /*0330*/  CS2R R12, SRZ ;  /* 0x00000000000c7805 */ /* 0x000fe4000001ff00 */
[----:B------:R-:W-:Y:S01]  /*0340*/  LEA R26, R18, UR4, 0x2 ;  /* 0x00000004121a7c11 */ /* 0x000fe2000f8e10ff */
[----:B------:R-:W-:Y:S01]  /*0350*/  IMAD.IADD R15, R19, 0x1, R14 ;  /* 0x00000001130f7824 */ /* 0x000fe200078e020e */
[----:B------:R-:W-:-:S03]  /*0360*/  LEA.HI R9, R9, R24, RZ, 0x2 ;  /* 0x0000001809097211 */ /* 0x000fc600078f10ff */
[----:B----4-:R-:W-:Y:S01]  /*0370*/  IMAD.WIDE R14, R15, 0x4, R6 ;  /* 0x000000040f0e7825 */ /* 0x010fe200078e0206 */
[----:B------:R-:W-:Y:S02]  /*0380*/  CS2R R6, SRZ ;  /* 0x0000000000067805 */ /* 0x000fe4000001ff00 */
[----:B------:R-:W-:-:S05]  /*0390*/  LOP3.LUT R9, R9, 0xfffffffc, RZ, 0xc0, !PT ;  /* 0xfffffffc09097812 */ /* 0x000fca00078ec0ff */
[----:B------:R-:W-:Y:S02]  /*03a0*/  IMAD.IADD R27, R17, 0x1, R9 ;  /* 0x00000001111b7824 */ /* 0x000fe400078e0209 */
[----:B------:R-:W4:Y:S02]  /*03b0*/  LDC.64 R16, c[0x0][0x220] ;  /* 0x00008800ff107b82 */ /* 0x000f240000000a00 */
[----:B-1----:R-:W-:Y:S01]  /*03c0*/  IMAD.WIDE R18, R27, 0x4, R10 ;  /* 0x000000041b127825 */ /* 0x002fe200078e020a */
[----:B------:R-:W-:-:S03]  /*03d0*/  CS2R R10, SRZ ;  /* 0x00000000000a7805 */ /* 0x000fc6000001ff00 */
[C---:B------:R-:W-:Y:S02]  /*03e0*/  IMAD.IADD R9, R24.reuse, 0x1, -R9 ;  /* 0x0000000118097824 */ /* 0x040fe400078e0a09 */
[----:B----4-:R-:W-:Y:S01]  /*03f0*/  IMAD.WIDE R16, R27, 0x4, R16 ;  /* 0x000000041b107825 */ /* 0x010fe200078e0210 */
[----:B---3--:R-:W-:Y:S04]  /*0400*/  STS [R25], R2 ;  /* 0x0000000219007388 */ /* 0x008fe80000000800 */
[----:B------:R5:W-:Y:S01]  /*0410*/  STS [R26+0x48], R3 ;  /* 0x000048031a007388 */ /* 0x000be20000000800 */
[----:B------:R-:W-:Y:S06]  /*0420*/  BAR.SYNC.DEFER_BLOCKING 0x0 ;  /* 0x0000000000007b1d */ /* 0x000fec0000010000 */
[----:B------:R2:W3:Y:S04]  /*0430*/  @P1 LDG.E.EL.64 R6, desc[UR6][R14.64] ;  /* 0x000000060e061981 */ /* 0x0004e8000c2e1b00 */
[----:B------:R1:W4:Y:S01]  /*0440*/  @P0 LDG.E.EL.64 R12, desc[UR6][R18.64] ;  /* 0x00000006120c0981 */ /* 0x000322000c2e1b00 */
[----:B------:R-:W-:-:S03]  /*0450*/  ISETP.GE.AND P1, PT, R24, 0x10, PT ;  /* 0x000000101800780c */ /* 0x000fc60003f26270 */
[----:B------:R1:W4:Y:S01]  /*0460*/  @P0 LDG.E.EL.64 R10, desc[UR6][R16.64] ;  /* 0x00000006100a0981 */ /* 0x000322000c2e1b00 */
[----:B-----5:R-:W-:Y:S01]  /*0470*/  IMAD.WIDE R2, R9, 0x4, R20 ;  /* 0x0000000409027825 */ /* 0x020fe200078e0214 */
[----:B------:R-:W-:-:S03]  /*0480*/  CS2R R20, SRZ ;  /* 0x0000000000147805 */ /* 0x000fc6000001ff00 */
[----:B--2---:R-:W-:-:S05]  /*0490*/  IMAD.WIDE R14, R9, 0x4, R22 ;  /* 0x00000004090e7825 */ /* 0x004fca00078e0216 */
[----:B------:R2:W5:Y:S04]  /*04a0*/  @!P1 LDG.E.EL R20, desc[UR6][R2.64] ;  /* 0x0000000602149981 */ /* 0x000568000c2e1900 */
[----:B------:R4:W5:Y:S01]  /*04b0*/  @!P1 LDG.E.EL R21, desc[UR6][R14.64] ;  /* 0x000000060e159981 */ /* 0x000962000c2e1900 */
[----:B------:R-:W-:-:S04]  /*04c0*/  SHF.R.U32.HI R9, RZ, 0x2, R4 ;  /* 0x00000002ff097819 */ /* 0x000fc80000011604 */
[----:B-1----:R-:W-:Y:S02]  /*04d0*/  LOP3.LUT R18, R9, 0x6, RZ, 0xc0, !PT ;  /* 0x0000000609127812 */ /* 0x002fe400078ec0ff */
[----:B------:R-:W-:-:S05]  /*04e0*/  LOP3.LUT R9, R5, 0x3e, RZ, 0xc0, !PT ;  /* 0x0000003e05097812 */ /* 0x000fca00078ec0ff */
[----:B------:R-:W-:-:S05]  /*04f0*/  IMAD.IADD R18, R9, 0x1, R18 ;  /* 0x0000000109127824 */ /* 0x000fca00078e0212 */
[----:B------:R-:W-:-:S06]  /*0500*/  LEA R18, R18, UR4, 0x2 ;  /* 0x0000000412127c11 */ /* 0x000fcc000f8e10ff */
[----:B------:R-:W3:Y:S01]  /*0510*/  LDS.64 R18, [R18] ;  /* 0x0000000012127984 */ /* 0x000ee20000000a00 */
[----:B------:R-:W-:Y:S01]  /*0520*/  IMAD.SHL.U32 R4, R4, 0x8, RZ ;  /* 0x0000000804047824 */ /* 0x000fe200078e00ff */
[----:B0-----:R-:W-:-:S04]  /*0530*/  SHF.R.U32.HI R16, RZ, 0x2, R5 ;  /* 0x00000002ff107819 */ /* 0x001fc80000011605 */
[----:B------:R-:W-:-:S04]  /*0540*/  LOP3.LUT R5, R4, 0x38, RZ, 0xc0, !PT ;  /* 0x0000003804057812 */ /* 0x000fc800078ec0ff */
[----:B------:R-:W-:Y:S02]  /*0550*/  LOP3.LUT R8, R8, R5, RZ, 0xfc, !PT ;  /* 0x0000000508087212 */ /* 0x000fe400078efcff */
[C---:B--2---:R-:W-:Y:S02]  /*0560*/  LOP3.LUT R3, R5.reuse, 0x4, RZ, 0xfc, !PT ;  /* 0x0000000405037812 */ /* 0x044fe400078efcff */
[-C--:B------:R-:W-:Y:S02]  /*0570*/  LEA.HI R5, R5, R8.reuse, RZ, 0x1e ;  /* 0x0000000805057211 */ /* 0x080fe400078ff0ff */
[----:B------:R-:W-:Y:S02]  /*0580*/  LEA.HI R3, R3, R8, RZ, 0x1e ;  /* 0x0000000803037211 */ /* 0x000fe400078ff0ff */
[----:B------:R-:W-:Y:S02]  /*0590*/  LEA R5, R5, UR4, 0x2 ;  /* 0x0000000405057c11 */ /* 0x000fe4000f8e10ff */
[----:B------:R-:W-:-:S02]  /*05a0*/  LEA R4, R3, UR4, 0x2 ;  /* 0x0000000403047c11 */ /* 0x000fc4000f8e10ff */
[----:B------:R-:W-:-:S05]  /*05b0*/  SGXT.U32 R2, R16, 0x4 ;  /* 0x000000041002781a */ /* 0x000fca0000000000 */
[----:B------:R-:W-:-:S05]  /*05c0*/  IMAD.IADD R2, R9, 0x1, R2 ;  /* 0x0000000109027824 */ /* 0x000fca00078e0202 */
[----:B------:R-:W-:Y:S01]  /*05d0*/  LEA R8, R2, UR4, 0x2 ;  /* 0x0000000402087c11 */ /* 0x000fe2000f8e10ff */
[----:B------:R-:W-:Y:S08]  /*05e0*/  BAR.SYNC.DEFER_BLOCKING 0x0 ;  /* 0x0000000000007b1d */ /* 0x000ff00000010000 */
[----:B------:R-:W0:Y:S02]  /*05f0*/  LDC.64 R2, c[0x0][0x240] ;  /* 0x00009000ff027b82 */ /* 0x000e240000000a00 */
[----:B0-----:R-:W-:-:S04]  /*0600*/  IMAD.WIDE R2, R0, 0x4, R2 ;  /* 0x0000000400027825 */ /* 0x001fc800078e0202 */
[----:B---3--:R-:W-:Y:S01]  /*0610*/  FADD R6, R18, R6 ;  /* 0x0000000612067221 */ /* 0x008fe20000000000 */
[----:B------:R-:W-:-:S04]  /*0620*/  FADD R7, R19, R7 ;  /* 0x0000000713077221 */ /* 0x000fc80000000000 */
[----:B------:R0:W-:Y:S04]  /*0630*/  STS [R5], R6 ;  /* 0x0000000605007388 */ /* 0x0001e80000000800 */
[----:B------:R-:W-:Y:S01]  /*0640*/  STS [R4+0x10], R7 ;  /* 0x0000100704007388 */ /* 0x000fe20000000800 */
[----:B------:R-:W-:Y:S06]  /*0650*/  BAR.SYNC.DEFER_BLOCKING 0x0 ;  /* 0x0000000000007b1d */ /* 0x000fec0000010000 */
[----:B----4-:R1:W2:Y:S08]  /*0660*/  MUFU.SQRT R14, R12 ;  /* 0x0000000c000e7308 */ /* 0x0102b00000002000 */
[----:B------:R-:W3:Y:S01]  /*0670*/  MUFU.SQRT R13, R13 ;  /* 0x0000000d000d7308 */ /* 0x000ee20000002000 */
[----:B------:R-:W4:Y:S04]  /*0680*/  LDS R9, [R8] ;  /* 0x0000000008097984 */ /* 0x000f280000000800 */
[----:B-1----:R-:W1:Y:S01]  /*0690*/  LDS R12, [R8+0x4] ;  /* 0x00000400080c7984 */ /* 0x002e620000000800 */
[----:B--2---:R-:W-:Y:S01]  /*06a0*/  FADD R14, R14, 0.0010000000474974513054 ;  /* 0x3a83126f0e0e7421 */ /* 0x004fe20000000000 */
[----:B---3--:R-:W-:-:S04]  /*06b0*/  FADD R15, R13, 0.0010000000474974513054 ;  /* 0x3a83126f0d0f7421 */ /* 0x008fc80000000000 */
[----:B------:R-:W-:Y:S02]  /*06c0*/  FSETP.GT.AND P1, PT, R14, 8.50705917302346158658e+37, PT ;  /* 0x7e8000000e00780b */ /* 0x000fe40003f24000 */
[----:B------:R-:W-:-:S11]  /*06d0*/  FSETP.GT.AND P2, PT, R15, 8.50705917302346158658e+37, PT ;  /* 0x7e8000000f00780b */ /* 0x000fd60003f44000 */
[----:B------:R-:W-:Y:S02]  /*06e0*/  @P1 FMUL R14, R14, 0.25 ;  /* 0x3e8000000e0e1820 */ /* 0x000fe40000400000 */
[----:B------:R-:W-:-:S04]  /*06f0*/  @P2 FMUL R15, R15, 0.25 ;  /* 0x3e8000000f0f2820 */ /* 0x000fc80000400000 */
[----:B------:R-:W2:Y:S08]  /*0700*/  MUFU.RCP R14, R14 ;  /* 0x0000000e000e7308 */ /* 0x000eb00000001000 */
[----:B0-----:R-:W0:Y:S01]  /*0710*/  MUFU.RCP R6, R15 ;  /* 0x0000000f00067308 */ /* 0x001e220000001000 */
[----:B----4-:R-:W-:Y:S01]  /*0720*/  FADD R9, R9, -R10 ;  /* 0x8000000a09097221 */ /* 0x010fe20000000000 */
[----:B-1----:R-:W-:-:S03]  /*0730*/  FADD R11, R12, -R11 ;  /* 0x8000000b0c0b7221 */ /* 0x002fc60000000000 */
[----:B------:R-:W-:Y:S01]  /*0740*/  @P1 FMUL R9, R9, 0.25 ;  /* 0x3e80000009091820 */ /* 0x000fe20000400000 */
[----:B------:R-:W-:-:S03]  /*0750*/  @P2 FMUL R11, R11, 0.25 ;  /* 0x3e8000000b0b2820 */ /* 0x000fc60000400000 */
[----:B--2---:R-:W-:Y:S01]  /*0760*/  FMUL R4, R14, R9 ;  /* 0x000000090e047220 */ /* 0x004fe20000400000 */
[----:B0-----:R-:W-:-:S03]  /*0770*/  FMUL R6, R6, R11 ;  /* 0x0000000b06067220 */ /* 0x001fc60000400000 */
[-CC-:B-----5:R-:W-:Y:S01]  /*0780*/  FFMA R4, R4, R20.reuse, R21.reuse ;  /* 0x0000001404047223 */ /* 0x1a0fe20000000015 */
[----:B------:R-:W-:Y:S01]  /*0790*/  FFMA R5, R6, R20, R21 ;  /* 0x0000001406057223 */ /* 0x000fe20000000015 */
[----:B------:R-:W-:Y:S06]  /*07a0*/  @!P0 EXIT ;  /* 0x000000000000894d */ /* 0x000fec0003800000 */
[----:B------:R-:W-:Y:S01]  /*07b0*/  STG.E.64 desc[UR6][R2.64], R4 ;  /* 0x0000000402007986 */ /* 0x000fe2000c101b06 */
[----:B------:R-:W-:Y:S05]  /*07c0*/  EXIT ;  /* 0x000000000000794d */ /* 0x000fea0003800000 */
.L_x_0:
[----:B------:R-:W-:-:S00]  /*07d0*/  BRA `(.L_x_0) ;  /* 0xfffffffc00fc7947 */ /* 0x000fc0000383ffff */
[----:B------:R-:W-:-:S00]  /*07e0*/  NOP ;  /* 0x0000000000007918 */ /* 0x000fc00000000000 */
        /* <DEDUP_REMOVED lines=9> */
.L_x_1:


//--------------------- .nv.global.init           --------------------------
	.section	.nv.global.init,"aw",@progbits
.nv.global.init:
	.type		_$_str,@object
	.size		_$_str,(_$_str_$_2 - _$_str)
_$_str:
        /*0000*/ 	.byte	0x5f, 0x5f, 0x43, 0x55, 0x44, 0x41, 0x5f, 0x46, 0x54, 0x5a, 0x00
	.type		_$_str_$_2,@object
	.size		_$_str_$_2,(.L_1 - _$_str_$_2)
_$_str_$_2:
        /*000b*/ 	.byte	0x5f, 0x5f, 0x43, 0x55, 0x44, 0x41, 0x5f, 0x50, 0x52, 0x45, 0x43, 0x5f, 0x53, 0x51, 0x52, 0x54
        /*001b*/ 	.byte	0x00
.L_1:


//--------------------- .nv.shared.triton_poi_fused_add_div_mul_sub_4 --------------------------
	.section	.nv.shared.triton_poi_fused_add_div_mul_sub_4,"aw",@nobits
	.sectionflags	@""
	.align	16
	.zero		1024


//--------------------- .nv.constant0.triton_poi_fused_add_div_mul_sub_4 --------------------------
	.section	.nv.constant0.triton_poi_fused_add_div_mul_sub_4,"a",@progbits
	.sectionflags	@""
	.align	4
.nv.constant0.triton_poi_fused_add_div_mul_sub_4:
	.zero		592
